//
// Generated by NVIDIA NVVM Compiler
//
// Compiler Build ID: CL-36424714
// Cuda compilation tools, release 13.0, V13.0.88
// Based on NVVM 20.0.0
//

.version 9.0
.target sm_100
.address_size 64

	// .globl	_Z4initv
.global .align 4 .b8 pos_x[40000000];
.global .align 4 .b8 pos_y[40000000];
.global .align 4 .b8 vel_x[40000000];
.global .align 4 .b8 vel_y[40000000];
.global .align 8 .b8 ptrs[80000000];

.visible .entry _Z4initv()
{
	.reg .pred 	%p<2>;
	.reg .b32 	%r<55>;
	.reg .b32 	%f<5>;
	.reg .b64 	%rd<14>;

	mov.u32 	%r2, %tid.x;
	mov.u32 	%r3, %ntid.x;
	mov.u32 	%r4, %ctaid.x;
	mad.lo.s32 	%r1, %r3, %r4, %r2;
	setp.gt.s32 	%p1, %r1, 9999999;
	@%p1 bra 	$L__BB0_2;
	mul.hi.s32 	%r5, %r1, 914443157;
	shr.u32 	%r6, %r5, 31;
	shr.s32 	%r7, %r5, 18;
	add.s32 	%r8, %r7, %r6;
	mul.lo.s32 	%r9, %r8, 1231241;
	sub.s32 	%r10, %r1, %r9;
	mul.hi.s32 	%r11, %r10, 274877907;
	shr.u32 	%r12, %r11, 31;
	shr.s32 	%r13, %r11, 7;
	add.s32 	%r14, %r13, %r12;
	mul.lo.s32 	%r15, %r14, 2000;
	sub.s32 	%r16, %r10, %r15;
	cvt.rn.f32.s32 	%f1, %r16;
	cvt.s64.s32 	%rd1, %r1;
	mul.wide.s32 	%rd2, %r1, 4;
	mov.u64 	%rd3, pos_x;
	add.s64 	%rd4, %rd3, %rd2;
	st.global.f32 	[%rd4], %f1;
	mul.hi.s32 	%r17, %r1, 914438701;
	shr.u32 	%r18, %r17, 31;
	shr.s32 	%r19, %r17, 18;
	add.s32 	%r20, %r19, %r18;
	mul.lo.s32 	%r21, %r20, 1231247;
	sub.s32 	%r22, %r1, %r21;
	mul.hi.s32 	%r23, %r22, 274877907;
	shr.u32 	%r24, %r23, 31;
	shr.s32 	%r25, %r23, 7;
	add.s32 	%r26, %r25, %r24;
	mul.lo.s32 	%r27, %r26, 2000;
	sub.s32 	%r28, %r22, %r27;
	cvt.rn.f32.s32 	%f2, %r28;
	mov.u64 	%rd5, pos_y;
	add.s64 	%rd6, %rd5, %rd2;
	st.global.f32 	[%rd6], %f2;
	mul.hi.s32 	%r29, %r1, 1828883343;
	shr.u32 	%r30, %r29, 31;
	shr.s32 	%r31, %r29, 19;
	add.s32 	%r32, %r31, %r30;
	mul.lo.s32 	%r33, %r32, 1231243;
	sub.s32 	%r34, %r1, %r33;
	mul.hi.s32 	%r35, %r34, 1717986919;
	shr.u32 	%r36, %r35, 31;
	shr.s32 	%r37, %r35, 3;
	add.s32 	%r38, %r37, %r36;
	mul.lo.s32 	%r39, %r38, 20;
	sub.s32 	%r40, %r34, %r39;
	add.s32 	%r41, %r40, -10;
	cvt.rn.f32.s32 	%f3, %r41;
	mov.u64 	%rd7, vel_x;
	add.s64 	%rd8, %rd7, %rd2;
	st.global.f32 	[%rd8], %f3;
	mul.hi.s32 	%r42, %r1, 1170480691;
	shr.u32 	%r43, %r42, 31;
	shr.s32 	%r44, %r42, 25;
	add.s32 	%r45, %r44, %r43;
	mul.lo.s32 	%r46, %r45, 123124789;
	sub.s32 	%r47, %r1, %r46;
	mul.hi.s32 	%r48, %r47, 1717986919;
	shr.u32 	%r49, %r48, 31;
	shr.s32 	%r50, %r48, 3;
	add.s32 	%r51, %r50, %r49;
	mul.lo.s32 	%r52, %r51, 20;
	sub.s32 	%r53, %r47, %r52;
	add.s32 	%r54, %r53, -10;
	cvt.rn.f32.s32 	%f4, %r54;
	mov.u64 	%rd9, vel_y;
	add.s64 	%rd10, %rd9, %rd2;
	st.global.f32 	[%rd10], %f4;
	mul.wide.s32 	%rd11, %r1, 8;
	mov.u64 	%rd12, ptrs;
	add.s64 	%rd13, %rd12, %rd11;
	st.global.u64 	[%rd13], %rd1;
$L__BB0_2:
	ret;

}
	// .globl	_Z6kernelv
.visible .entry _Z6kernelv()
{
	.reg .pred 	%p<8>;
	.reg .b32 	%r<5>;
	.reg .b32 	%f<9>;
	.reg .b64 	%rd<15>;
	.reg .b64 	%fd<7>;

	mov.u32 	%r2, %tid.x;
	mov.u32 	%r3, %ntid.x;
	mov.u32 	%r4, %ctaid.x;
	mad.lo.s32 	%r1, %r3, %r4, %r2;
	setp.gt.s32 	%p1, %r1, 9999999;
	@%p1 bra 	$L__BB1_5;
	mul.wide.s32 	%rd3, %r1, 8;
	mov.u64 	%rd4, ptrs;
	add.s64 	%rd5, %rd4, %rd3;
	ld.global.u64 	%rd6, [%rd5];
	shl.b64 	%rd7, %rd6, 2;
	and.b64  	%rd8, %rd7, 17179869180;
	mov.u64 	%rd9, vel_x;
	add.s64 	%rd1, %rd9, %rd8;
	ld.global.f32 	%f1, [%rd1];
	cvt.f64.f32 	%fd1, %f1;
	mov.u64 	%rd10, pos_x;
	add.s64 	%rd11, %rd10, %rd8;
	ld.global.f32 	%f4, [%rd11];
	cvt.f64.f32 	%fd2, %f4;
	fma.rn.f64 	%fd3, %fd1, 0d3FE0000000000000, %fd2;
	cvt.rn.f32.f64 	%f5, %fd3;
	st.global.f32 	[%rd11], %f5;
	mov.u64 	%rd12, vel_y;
	add.s64 	%rd2, %rd12, %rd8;
	ld.global.f32 	%f2, [%rd2];
	cvt.f64.f32 	%fd4, %f2;
	mov.u64 	%rd13, pos_y;
	add.s64 	%rd14, %rd13, %rd8;
	ld.global.f32 	%f6, [%rd14];
	cvt.f64.f32 	%fd5, %f6;
	fma.rn.f64 	%fd6, %fd4, 0d3FE0000000000000, %fd5;
	cvt.rn.f32.f64 	%f3, %fd6;
	st.global.f32 	[%rd14], %f3;
	setp.geu.f32 	%p2, %f5, 0f00000000;
	setp.ltu.f32 	%p3, %f5, 0f44FA0000;
	and.pred  	%p4, %p2, %p3;
	@%p4 bra 	$L__BB1_3;
	neg.f32 	%f7, %f1;
	st.global.f32 	[%rd1], %f7;
$L__BB1_3:
	setp.geu.f32 	%p5, %f3, 0f00000000;
	setp.ltu.f32 	%p6, %f3, 0f44FA0000;
	and.pred  	%p7, %p5, %p6;
	@%p7 bra 	$L__BB1_5;
	neg.f32 	%f8, %f2;
	st.global.f32 	[%rd2], %f8;
$L__BB1_5:
	ret;

}


// ===== COMPILED SASS (sm_100) =====

	.target	sm_100

	.elftype	@"ET_EXEC"


//--------------------- .note.nv.tkinfo           --------------------------
	.section	.note.nv.tkinfo,"",@"SHT_NOTE"
	.sectionflags	@"SHF_NOTE_NV_TKINFO"
	.tkinfo
        /*0018*/ 	.word	0x00000002
        /*0030*/ 	.string	""
        /*0030*/ 	.string	"ptxas"
        /*0030*/ 	.string	"Cuda compilation tools, release 13.0, V13.0.88"
        /*0030*/ 	.string	"Build cuda_13.0.r13.0/compiler.36424714_0"
        /*0030*/ 	.string	"-arch sm_100 -m 64 "



//--------------------- .note.nv.cuinfo           --------------------------
	.section	.note.nv.cuinfo,"",@"SHT_NOTE"
	.sectionflags	@"SHF_NOTE_NV_CUINFO"
        /*0018*/ 	.short	0x0002
        /*001a*/ 	.short	0x0064
        /*001c*/ 	.short	0x0082
	.zero		2


//--------------------- .nv.info                  --------------------------
	.section	.nv.info,"",@"SHT_CUDA_INFO"
	.align	4


	//----- nvinfo : EIATTR_REGCOUNT
	.align		4
        /*0000*/ 	.byte	0x04, 0x2f
        /*0002*/ 	.short	(.L_6 - .L_5)
	.align		4
.L_5:
        /*0004*/ 	.word	index@(_Z4initv)
        /*0008*/ 	.word	0x00000019


	//----- nvinfo : EIATTR_FRAME_SIZE
	.align		4
.L_6:
        /*000c*/ 	.byte	0x04, 0x11
        /*000e*/ 	.short	(.L_8 - .L_7)
	.align		4
.L_7:
        /*0010*/ 	.word	index@(_Z4initv)
        /*0014*/ 	.word	0x00000000


	//----- nvinfo : EIATTR_REGCOUNT
	.align		4
.L_8:
        /*0018*/ 	.byte	0x04, 0x2f
        /*001a*/ 	.short	(.L_10 - .L_9)
	.align		4
.L_9:
        /*001c*/ 	.word	index@(_Z6kernelv)
        /*0020*/ 	.word	0x00000013


	//----- nvinfo : EIATTR_FRAME_SIZE
	.align		4
.L_10:
        /*0024*/ 	.byte	0x04, 0x11
        /*0026*/ 	.short	(.L_12 - .L_11)
	.align		4
.L_11:
        /*0028*/ 	.word	index@(_Z6kernelv)
        /*002c*/ 	.word	0x00000000


	//----- nvinfo : EIATTR_MIN_STACK_SIZE
	.align		4
.L_12:
        /*0030*/ 	.byte	0x04, 0x12
        /*0032*/ 	.short	(.L_14 - .L_13)
	.align		4
.L_13:
        /*0034*/ 	.word	index@(_Z6kernelv)
        /*0038*/ 	.word	0x00000000


	//----- nvinfo : EIATTR_MIN_STACK_SIZE
	.align		4
.L_14:
        /*003c*/ 	.byte	0x04, 0x12
        /*003e*/ 	.short	(.L_16 - .L_15)
	.align		4
.L_15:
        /*0040*/ 	.word	index@(_Z4initv)
        /*0044*/ 	.word	0x00000000
.L_16:


//--------------------- .nv.compat                --------------------------
	.section	.nv.compat,"",@"SHT_CUDA_COMPAT_INFO"
	.align	4
        /*0000*/ 	.byte	0x02, 0x09, 0x00, 0x00, 0x02, 0x02, 0x01, 0x00, 0x02, 0x05, 0x05, 0x00, 0x03, 0x07, 0x01, 0x01
        /*0010*/ 	.byte	0x02, 0x03, 0x00, 0x00, 0x02, 0x06, 0x01, 0x00, 0x04, 0x0b, 0x08, 0x00, 0x01, 0x00, 0x00, 0x00
        /*0020*/ 	.byte	0x00, 0x00, 0x00, 0x00


//--------------------- .nv.info._Z6kernelv       --------------------------
	.section	.nv.info._Z6kernelv,"",@"SHT_CUDA_INFO"
	.sectionflags	@""
	.align	4


	//----- nvinfo : EIATTR_CUDA_API_VERSION
	.align		4
        /*0000*/ 	.byte	0x04, 0x37
        /*0002*/ 	.short	(.L_18 - .L_17)
.L_17:
        /*0004*/ 	.word	0x00000082


	//----- nvinfo : EIATTR_SPARSE_MMA_MASK
	.align		4
.L_18:
        /*0008*/ 	.byte	0x03, 0x50
        /*000a*/ 	.short	0x0000


	//----- nvinfo : EIATTR_MAXREG_COUNT
	.align		4
        /*000c*/ 	.byte	0x03, 0x1b
        /*000e*/ 	.short	0x00ff


	//----- nvinfo : EIATTR_MERCURY_ISA_VERSION
	.align		4
        /*0010*/ 	.byte	0x03, 0x5f
        /*0012*/ 	.short	0x0101


	//----- nvinfo : EIATTR_VRC_CTA_INIT_COUNT
	.align		4
        /*0014*/ 	.byte	0x02, 0x4a
	.zero		1
	.zero		1


	//----- nvinfo : EIATTR_EXIT_INSTR_OFFSETS
	.align		4
        /*0018*/ 	.byte	0x04, 0x1c
        /*001a*/ 	.short	(.L_20 - .L_19)


	//   ....[0]....
.L_19:
        /*001c*/ 	.word	0x00000060


	//   ....[1]....
        /*0020*/ 	.word	0x000002f0


	//   ....[2]....
        /*0024*/ 	.word	0x00000320


	//----- nvinfo : EIATTR_SW_WAR
	.align		4
.L_20:
        /*0028*/ 	.byte	0x04, 0x36
        /*002a*/ 	.short	(.L_22 - .L_21)
.L_21:
        /*002c*/ 	.word	0x00000008
.L_22:


//--------------------- .nv.info._Z4initv         --------------------------
	.section	.nv.info._Z4initv,"",@"SHT_CUDA_INFO"
	.sectionflags	@""
	.align	4


	//----- nvinfo : EIATTR_CUDA_API_VERSION
	.align		4
        /*0000*/ 	.byte	0x04, 0x37
        /*0002*/ 	.short	(.L_24 - .L_23)
.L_23:
        /*0004*/ 	.word	0x00000082


	//----- nvinfo : EIATTR_SPARSE_MMA_MASK
	.align		4
.L_24:
        /*0008*/ 	.byte	0x03, 0x50
        /*000a*/ 	.short	0x0000


	//----- nvinfo : EIATTR_MAXREG_COUNT
	.align		4
        /*000c*/ 	.byte	0x03, 0x1b
        /*000e*/ 	.short	0x00ff


	//----- nvinfo : EIATTR_MERCURY_ISA_VERSION
	.align		4
        /*0010*/ 	.byte	0x03, 0x5f
        /*0012*/ 	.short	0x0101


	//----- nvinfo : EIATTR_VRC_CTA_INIT_COUNT
	.align		4
        /*0014*/ 	.byte	0x02, 0x4a
	.zero		1
	.zero		1


	//----- nvinfo : EIATTR_EXIT_INSTR_OFFSETS
	.align		4
        /*0018*/ 	.byte	0x04, 0x1c
        /*001a*/ 	.short	(.L_26 - .L_25)


	//   ....[0]....
.L_25:
        /*001c*/ 	.word	0x00000060


	//   ....[1]....
        /*0020*/ 	.word	0x000003e0


	//----- nvinfo : EIATTR_SW_WAR
	.align		4
.L_26:
        /*0024*/ 	.byte	0x04, 0x36
        /*0026*/ 	.short	(.L_28 - .L_27)
.L_27:
        /*0028*/ 	.word	0x00000008
.L_28:


//--------------------- .nv.callgraph             --------------------------
	.section	.nv.callgraph,"",@"SHT_CUDA_CALLGRAPH"
	.align	4
	.sectionentsize	8
	.align		4
        /*0000*/ 	.word	0x00000000
	.align		4
        /*0004*/ 	.word	0xffffffff
	.align		4
        /*0008*/ 	.word	0x00000000
	.align		4
        /*000c*/ 	.word	0xfffffffe
	.align		4
        /*0010*/ 	.word	0x00000000
	.align		4
        /*0014*/ 	.word	0xfffffffd
	.align		4
        /*0018*/ 	.word	0x00000000
	.align		4
        /*001c*/ 	.word	0xfffffffc


//--------------------- .nv.constant4             --------------------------
	.section	.nv.constant4,"a",@progbits
	.align	8
	.align		8
.nv.constant4:
        /*0000*/ 	.dword	pos_x
	.align		8
        /*0008*/ 	.dword	pos_y
	.align		8
        /*0010*/ 	.dword	vel_x
	.align		8
        /*0018*/ 	.dword	vel_y
	.align		8
        /*0020*/ 	.dword	ptrs


//--------------------- .text._Z6kernelv          --------------------------
	.section	.text._Z6kernelv,"ax",@progbits
	.align	128
        .global         _Z6kernelv
        .type           _Z6kernelv,@function
        .size           _Z6kernelv,(.L_x_2 - _Z6kernelv)
        .other          _Z6kernelv,@"STO_CUDA_ENTRY STV_DEFAULT"
_Z6kernelv:
.text._Z6kernelv:
[----:B------:R-:W-:Y:S01]  /*0000*/  LDC R1, c[0x0][0x37c] ;  /* 0x0000df00ff017b82 */ /* 0x000fe20000000800 */
[----:B------:R-:W0:Y:S01]  /*0010*/  S2R R3, SR_TID.X ;  /* 0x0000000000037919 */ /* 0x000e220000002100 */
[----:B------:R-:W0:Y:S01]  /*0020*/  LDCU UR4, c[0x0][0x360] ;  /* 0x00006c00ff0477ac */ /* 0x000e220008000800 */
[----:B------:R-:W0:Y:S02]  /*0030*/  S2R R0, SR_CTAID.X ;  /* 0x0000000000007919 */ /* 0x000e240000002500 */
[----:B0-----:R-:W-:-:S05]  /*0040*/  IMAD R3, R0, UR4, R3 ;  /* 0x0000000400037c24 */ /* 0x001fca000f8e0203 */
[----:B------:R-:W-:-:S13]  /*0050*/  ISETP.GT.AND P0, PT, R3, 0x98967f, PT ;  /* 0x0098967f0300780c */ /* 0x000fda0003f04270 */
[----:B------:R-:W-:Y:S05]  /*0060*/  @P0 EXIT ;  /* 0x000000000000094d */ /* 0x000fea0003800000 */
[----:B------:R-:W0:Y:S01]  /*0070*/  LDC.64 R4, c[0x4][0x20] ;  /* 0x01000800ff047b82 */ /* 0x000e220000000a00 */
[----:B------:R-:W1:Y:S01]  /*0080*/  LDCU.64 UR4, c[0x0][0x358] ;  /* 0x00006b00ff0477ac */ /* 0x000e620008000a00 */
[----:B------:R-:W2:Y:S01]  /*0090*/  LDCU.64 UR6, c[0x4][0x10] ;  /* 0x01000200ff0677ac */ /* 0x000ea20008000a00 */
[----:B------:R-:W3:Y:S01]  /*00a0*/  LDCU.64 UR8, c[0x4][URZ] ;  /* 0x01000000ff0877ac */ /* 0x000ee20008000a00 */
[----:B0-----:R-:W-:-:S06]  /*00b0*/  IMAD.WIDE R4, R3, 0x8, R4 ;  /* 0x0000000803047825 */ /* 0x001fcc00078e0204 */
[----:B-1----:R-:W4:Y:S02]  /*00c0*/  LDG.E.64 R4, desc[UR4][R4.64] ;  /* 0x0000000404047981 */ /* 0x002f24000c1e1b00 */
[C---:B----4-:R-:W-:Y:S01]  /*00d0*/  IMAD.SHL.U32 R12, R4.reuse, 0x4, RZ ;  /* 0x00000004040c7824 */ /* 0x050fe200078e00ff */
[----:B------:R-:W-:-:S04]  /*00e0*/  SHF.L.U64.HI R11, R4, 0x2, R5 ;  /* 0x00000002040b7819 */ /* 0x000fc80000010205 */
[----:B------:R-:W-:Y:S02]  /*00f0*/  LOP3.LUT R12, R12, 0xfffffffc, RZ, 0xc0, !PT ;  /* 0xfffffffc0c0c7812 */ /* 0x000fe400078ec0ff */
[----:B------:R-:W-:Y:S02]  /*0100*/  LOP3.LUT R11, R11, 0x3, RZ, 0xc0, !PT ;  /* 0x000000030b0b7812 */ /* 0x000fe400078ec0ff */
[C---:B--2---:R-:W-:Y:S02]  /*0110*/  IADD3 R2, P0, PT, R12.reuse, UR6, RZ ;  /* 0x000000060c027c10 */ /* 0x044fe4000ff1e0ff */
[----:B---3--:R-:W-:Y:S02]  /*0120*/  IADD3 R6, P1, PT, R12, UR8, RZ ;  /* 0x000000080c067c10 */ /* 0x008fe4000ff3e0ff */
[C---:B------:R-:W-:Y:S01]  /*0130*/  IADD3.X R3, PT, PT, R11.reuse, UR7, RZ, P0, !PT ;  /* 0x000000070b037c10 */ /* 0x040fe200087fe4ff */
[----:B------:R-:W0:Y:S01]  /*0140*/  LDCU.64 UR6, c[0x4][0x18] ;  /* 0x01000300ff0677ac */ /* 0x000e220008000a00 */
[----:B------:R-:W-:-:S03]  /*0150*/  IADD3.X R7, PT, PT, R11, UR9, RZ, P1, !PT ;  /* 0x000000090b077c10 */ /* 0x000fc60008ffe4ff */
[----:B------:R-:W2:Y:S01]  /*0160*/  LDG.E R0, desc[UR4][R2.64] ;  /* 0x0000000402007981 */ /* 0x000ea2000c1e1900 */
[----:B------:R-:W1:Y:S03]  /*0170*/  LDCU.64 UR8, c[0x4][0x8] ;  /* 0x01000100ff0877ac */ /* 0x000e660008000a00 */
[----:B------:R-:W3:Y:S01]  /*0180*/  LDG.E R10, desc[UR4][R6.64] ;  /* 0x00000004060a7981 */ /* 0x000ee2000c1e1900 */
[----:B--2---:R-:W-:Y:S08]  /*0190*/  F2F.F64.F32 R4, R0 ;  /* 0x0000000000047310 */ /* 0x004ff00000201800 */
[----:B---3--:R-:W2:Y:S02]  /*01a0*/  F2F.F64.F32 R8, R10 ;  /* 0x0000000a00087310 */ /* 0x008ea40000201800 */
[----:B--2---:R-:W-:Y:S01]  /*01b0*/  DFMA R8, R4, 0.5, R8 ;  /* 0x3fe000000408782b */ /* 0x004fe20000000008 */
[----:B0-----:R-:W-:-:S02]  /*01c0*/  IADD3 R4, P0, PT, R12, UR6, RZ ;  /* 0x000000060c047c10 */ /* 0x001fc4000ff1e0ff */
[----:B-1----:R-:W-:Y:S02]  /*01d0*/  IADD3 R12, P1, PT, R12, UR8, RZ ;  /* 0x000000080c0c7c10 */ /* 0x002fe4000ff3e0ff */
[C---:B------:R-:W-:Y:S02]  /*01e0*/  IADD3.X R5, PT, PT, R11.reuse, UR7, RZ, P0, !PT ;  /* 0x000000070b057c10 */ /* 0x040fe400087fe4ff */
[----:B------:R-:W-:-:S03]  /*01f0*/  IADD3.X R13, PT, PT, R11, UR9, RZ, P1, !PT ;  /* 0x000000090b0d7c10 */ /* 0x000fc60008ffe4ff */
[----:B------:R-:W0:Y:S02]  /*0200*/  F2F.F32.F64 R9, R8 ;  /* 0x0000000800097310 */ /* 0x000e240000301000 */
[----:B0-----:R0:W-:Y:S04]  /*0210*/  STG.E desc[UR4][R6.64], R9 ;  /* 0x0000000906007986 */ /* 0x0011e8000c101904 */
[----:B------:R-:W2:Y:S04]  /*0220*/  LDG.E R16, desc[UR4][R4.64] ;  /* 0x0000000404107981 */ /* 0x000ea8000c1e1900 */
[----:B------:R-:W3:Y:S01]  /*0230*/  LDG.E R14, desc[UR4][R12.64] ;  /* 0x000000040c0e7981 */ /* 0x000ee2000c1e1900 */
[----:B------:R-:W-:-:S04]  /*0240*/  FSETP.GE.AND P0, PT, R9, 2000, PT ;  /* 0x44fa00000900780b */ /* 0x000fc80003f06000 */
[----:B------:R-:W-:-:S13]  /*0250*/  FSETP.GEU.AND P0, PT, R9, RZ, !P0 ;  /* 0x000000ff0900720b */ /* 0x000fda000470e000 */
[----:B0-----:R-:W-:Y:S01]  /*0260*/  @!P0 FADD R7, -R0, -RZ ;  /* 0x800000ff00078221 */ /* 0x001fe20000000100 */
[----:B--2---:R-:W-:Y:S08]  /*0270*/  F2F.F64.F32 R10, R16 ;  /* 0x00000010000a7310 */ /* 0x004ff00000201800 */
[----:B---3--:R-:W0:Y:S02]  /*0280*/  F2F.F64.F32 R14, R14 ;  /* 0x0000000e000e7310 */ /* 0x008e240000201800 */
[----:B0-----:R-:W-:-:S10]  /*0290*/  DFMA R10, R10, 0.5, R14 ;  /* 0x3fe000000a0a782b */ /* 0x001fd4000000000e */
[----:B------:R-:W0:Y:S02]  /*02a0*/  F2F.F32.F64 R11, R10 ;  /* 0x0000000a000b7310 */ /* 0x000e240000301000 */
[C---:B0-----:R-:W-:Y:S01]  /*02b0*/  FSETP.GE.AND P1, PT, R11.reuse, 2000, PT ;  /* 0x44fa00000b00780b */ /* 0x041fe20003f26000 */
[----:B------:R0:W-:Y:S01]  /*02c0*/  STG.E desc[UR4][R12.64], R11 ;  /* 0x0000000b0c007986 */ /* 0x0001e2000c101904 */
[----:B------:R-:W-:-:S03]  /*02d0*/  FSETP.GEU.AND P2, PT, R11, RZ, PT ;  /* 0x000000ff0b00720b */ /* 0x000fc60003f4e000 */
[----:B------:R0:W-:Y:S10]  /*02e0*/  @!P0 STG.E desc[UR4][R2.64], R7 ;  /* 0x0000000702008986 */ /* 0x0001f4000c101904 */
[----:B------:R-:W-:Y:S05]  /*02f0*/  @!P1 EXIT P2 ;  /* 0x000000000000994d */ /* 0x000fea0001000000 */
[----:B0-----:R-:W-:-:S05]  /*0300*/  FADD R3, -R16, -RZ ;  /* 0x800000ff10037221 */ /* 0x001fca0000000100 */
[----:B------:R-:W-:Y:S01]  /*0310*/  STG.E desc[UR4][R4.64], R3 ;  /* 0x0000000304007986 */ /* 0x000fe2000c101904 */
[----:B------:R-:W-:Y:S05]  /*0320*/  EXIT ;  /* 0x000000000000794d */ /* 0x000fea0003800000 */
.L_x_0:
[----:B------:R-:W-:-:S00]  /*0330*/  BRA `(.L_x_0) ;  /* 0xfffffffc00fc7947 */ /* 0x000fc0000383ffff */
[----:B------:R-:W-:-:S00]  /*0340*/  NOP ;  /* 0x0000000000007918 */ /* 0x000fc00000000000 */
        /* <DEDUP_REMOVED lines=11> */
.L_x_2:


//--------------------- .text._Z4initv            --------------------------
	.section	.text._Z4initv,"ax",@progbits
	.align	128
        .global         _Z4initv
        .type           _Z4initv,@function
        .size           _Z4initv,(.L_x_3 - _Z4initv)
        .other          _Z4initv,@"STO_CUDA_ENTRY STV_DEFAULT"
_Z4initv:
.text._Z4initv:
[----:B------:R-:W-:Y:S01]  /*0000*/  LDC R1, c[0x0][0x37c] ;  /* 0x0000df00ff017b82 */ /* 0x000fe20000000800 */
[----:B------:R-:W0:Y:S01]  /*0010*/  S2R R2, SR_TID.X ;  /* 0x0000000000027919 */ /* 0x000e220000002100 */
[----:B------:R-:W0:Y:S01]  /*0020*/  LDCU UR4, c[0x0][0x360] ;  /* 0x00006c00ff0477ac */ /* 0x000e220008000800 */
[----:B------:R-:W0:Y:S02]  /*0030*/  S2R R3, SR_CTAID.X ;  /* 0x0000000000037919 */ /* 0x000e240000002500 */
[----:B0-----:R-:W-:-:S05]  /*0040*/  IMAD R2, R3, UR4, R2 ;  /* 0x0000000403027c24 */ /* 0x001fca000f8e0202 */
[----:B------:R-:W-:-:S13]  /*0050*/  ISETP.GT.AND P0, PT, R2, 0x98967f, PT ;  /* 0x0098967f0200780c */ /* 0x000fda0003f04270 */
[----:B------:R-:W-:Y:S05]  /*0060*/  @P0 EXIT ;  /* 0x000000000000094d */ /* 0x000fea0003800000 */
[C---:B------:R-:W-:Y:S01]  /*0070*/  IMAD.HI R0, R2.reuse, 0x36814b95, RZ ;  /* 0x36814b9502007827 */ /* 0x040fe200078e02ff */
[----:B------:R-:W0:Y:S01]  /*0080*/  LDC.64 R12, c[0x4][RZ] ;  /* 0x01000000ff0c7b82 */ /* 0x000e220000000a00 */
[----:B------:R-:W1:Y:S02]  /*0090*/  LDCU.64 UR4, c[0x0][0x358] ;  /* 0x00006b00ff0477ac */ /* 0x000e640008000a00 */
[----:B------:R-:W-:Y:S01]  /*00a0*/  IMAD.HI R4, R2, 0x36813a2d, RZ ;  /* 0x36813a2d02047827 */ /* 0x000fe200078e02ff */
[----:B------:R-:W-:-:S03]  /*00b0*/  SHF.R.U32.HI R3, RZ, 0x1f, R0 ;  /* 0x0000001fff037819 */ /* 0x000fc60000011600 */
[----:B------:R-:W-:Y:S01]  /*00c0*/  IMAD.HI R8, R2, 0x45c41e33, RZ ;  /* 0x45c41e3302087827 */ /* 0x000fe200078e02ff */
[----:B------:R-:W-:Y:S02]  /*00d0*/  LEA.HI.SX32 R3, R0, R3, 0xe ;  /* 0x0000000300037211 */ /* 0x000fe400078f72ff */
[----:B------:R-:W-:Y:S01]  /*00e0*/  SHF.R.U32.HI R5, RZ, 0x1f, R4 ;  /* 0x0000001fff057819 */ /* 0x000fe20000011604 */
[----:B------:R-:W-:Y:S01]  /*00f0*/  IMAD.HI R6, R2, 0x6d028b8f, RZ ;  /* 0x6d028b8f02067827 */ /* 0x000fe200078e02ff */
[----:B------:R-:W-:Y:S02]  /*0100*/  SHF.R.U32.HI R11, RZ, 0x1f, R8 ;  /* 0x0000001fff0b7819 */ /* 0x000fe40000011608 */
[----:B------:R-:W-:Y:S01]  /*0110*/  LEA.HI.SX32 R9, R4, R5, 0xe ;  /* 0x0000000504097211 */ /* 0x000fe200078f72ff */
[----:B------:R-:W-:Y:S01]  /*0120*/  IMAD R15, R3, -0x12c989, R2 ;  /* 0xffed3677030f7824 */ /* 0x000fe200078e0202 */
[----:B------:R-:W-:Y:S01]  /*0130*/  SHF.R.U32.HI R7, RZ, 0x1f, R6 ;  /* 0x0000001fff077819 */ /* 0x000fe20000011606 */
[----:B------:R-:W2:Y:S01]  /*0140*/  LDC.64 R4, c[0x4][0x18] ;  /* 0x01000600ff047b82 */ /* 0x000ea20000000a00 */
[----:B------:R-:W-:Y:S01]  /*0150*/  LEA.HI.SX32 R19, R8, R11, 0x7 ;  /* 0x0000000b08137211 */ /* 0x000fe200078f3aff */
[----:B------:R-:W-:Y:S01]  /*0160*/  IMAD.HI R8, R15, 0x10624dd3, RZ ;  /* 0x10624dd30f087827 */ /* 0x000fe200078e02ff */
[----:B------:R-:W-:-:S03]  /*0170*/  LEA.HI.SX32 R17, R6, R7, 0xd ;  /* 0x0000000706117211 */ /* 0x000fc600078f6aff */
[----:B------:R-:W-:Y:S01]  /*0180*/  IMAD R14, R9, -0x12c98f, R2 ;  /* 0xffed3671090e7824 */ /* 0x000fe200078e0202 */
[----:B------:R-:W-:Y:S01]  /*0190*/  SHF.R.U32.HI R9, RZ, 0x1f, R8 ;  /* 0x0000001fff097819 */ /* 0x000fe20000011608 */
[--C-:B------:R-:W-:Y:S01]  /*01a0*/  IMAD R3, R17, -0x12c98b, R2.reuse ;  /* 0xffed367511037824 */ /* 0x100fe200078e0202 */
[----:B------:R-:W3:Y:S01]  /*01b0*/  LDC.64 R10, c[0x4][0x8] ;  /* 0x01000200ff0a7b82 */ /* 0x000ee20000000a00 */
[----:B------:R-:W-:Y:S01]  /*01c0*/  IMAD R0, R19, -0x756bc35, R2 ;  /* 0xf8a943cb13007824 */ /* 0x000fe200078e0202 */
[----:B------:R-:W-:Y:S01]  /*01d0*/  LEA.HI.SX32 R16, R8, R9, 0x19 ;  /* 0x0000000908107211 */ /* 0x000fe200078fcaff */
[----:B------:R-:W-:-:S04]  /*01e0*/  IMAD.HI R19, R3, 0x66666667, RZ ;  /* 0x6666666703137827 */ /* 0x000fc800078e02ff */
[----:B------:R-:W-:Y:S01]  /*01f0*/  IMAD.HI R21, R0, 0x66666667, RZ ;  /* 0x6666666700157827 */ /* 0x000fe200078e02ff */
[----:B------:R-:W4:Y:S01]  /*0200*/  LDC.64 R6, c[0x4][0x10] ;  /* 0x01000400ff067b82 */ /* 0x000f220000000a00 */
[----:B------:R-:W-:Y:S02]  /*0210*/  SHF.R.U32.HI R20, RZ, 0x1f, R19 ;  /* 0x0000001fff147819 */ /* 0x000fe40000011613 */
[----:B------:R-:W-:Y:S01]  /*0220*/  IMAD.HI R17, R14, 0x10624dd3, RZ ;  /* 0x10624dd30e117827 */ /* 0x000fe200078e02ff */
[----:B------:R-:W-:Y:S02]  /*0230*/  SHF.R.U32.HI R22, RZ, 0x1f, R21 ;  /* 0x0000001fff167819 */ /* 0x000fe40000011615 */
[----:B------:R-:W-:Y:S01]  /*0240*/  LEA.HI.SX32 R20, R19, R20, 0x1d ;  /* 0x0000001413147211 */ /* 0x000fe200078feaff */
[----:B------:R-:W-:Y:S01]  /*0250*/  IMAD R16, R16, -0x7d0, R15 ;  /* 0xfffff83010107824 */ /* 0x000fe200078e020f */
[----:B------:R-:W5:Y:S01]  /*0260*/  LDC.64 R8, c[0x4][0x20] ;  /* 0x01000800ff087b82 */ /* 0x000f620000000a00 */
[----:B------:R-:W-:Y:S01]  /*0270*/  SHF.R.U32.HI R18, RZ, 0x1f, R17 ;  /* 0x0000001fff127819 */ /* 0x000fe20000011611 */
[----:B0-----:R-:W-:Y:S01]  /*0280*/  IMAD.WIDE R12, R2, 0x4, R12 ;  /* 0x00000004020c7825 */ /* 0x001fe200078e020c */
[----:B------:R-:W-:-:S02]  /*0290*/  LEA.HI.SX32 R21, R21, R22, 0x1d ;  /* 0x0000001615157211 */ /* 0x000fc400078feaff */
[----:B------:R-:W-:Y:S01]  /*02a0*/  LEA.HI.SX32 R17, R17, R18, 0x19 ;  /* 0x0000001211117211 */ /* 0x000fe200078fcaff */
[----:B------:R-:W-:Y:S01]  /*02b0*/  IMAD R20, R20, -0x14, R3 ;  /* 0xffffffec14147824 */ /* 0x000fe200078e0203 */
[----:B------:R-:W-:Y:S01]  /*02c0*/  I2FP.F32.S32 R15, R16 ;  /* 0x00000010000f7245 */ /* 0x000fe20000201400 */
[----:B------:R-:W-:Y:S01]  /*02d0*/  IMAD R21, R21, -0x14, R0 ;  /* 0xffffffec15157824 */ /* 0x000fe200078e0200 */
[----:B------:R-:W-:Y:S01]  /*02e0*/  SHF.R.S32.HI R3, RZ, 0x1f, R2 ;  /* 0x0000001fff037819 */ /* 0x000fe20000011402 */
[----:B------:R-:W-:Y:S01]  /*02f0*/  IMAD R17, R17, -0x7d0, R14 ;  /* 0xfffff83011117824 */ /* 0x000fe200078e020e */
[----:B------:R-:W-:Y:S01]  /*0300*/  IADD3 R20, PT, PT, R20, -0xa, RZ ;  /* 0xfffffff614147810 */ /* 0x000fe20007ffe0ff */
[C---:B---3--:R-:W-:Y:S01]  /*0310*/  IMAD.WIDE R10, R2.reuse, 0x4, R10 ;  /* 0x00000004020a7825 */ /* 0x048fe200078e020a */
[----:B------:R-:W-:Y:S01]  /*0320*/  IADD3 R21, PT, PT, R21, -0xa, RZ ;  /* 0xfffffff615157810 */ /* 0x000fe20007ffe0ff */
[----:B-1----:R-:W-:Y:S01]  /*0330*/  STG.E desc[UR4][R12.64], R15 ;  /* 0x0000000f0c007986 */ /* 0x002fe2000c101904 */
[----:B------:R-:W-:Y:S01]  /*0340*/  I2FP.F32.S32 R17, R17 ;  /* 0x0000001100117245 */ /* 0x000fe20000201400 */
[----:B----4-:R-:W-:Y:S01]  /*0350*/  IMAD.WIDE R6, R2, 0x4, R6 ;  /* 0x0000000402067825 */ /* 0x010fe200078e0206 */
[----:B------:R-:W-:-:S02]  /*0360*/  I2FP.F32.S32 R19, R20 ;  /* 0x0000001400137245 */ /* 0x000fc40000201400 */
[----:B------:R-:W-:Y:S01]  /*0370*/  I2FP.F32.S32 R21, R21 ;  /* 0x0000001500157245 */ /* 0x000fe20000201400 */
[C---:B--2---:R-:W-:Y:S01]  /*0380*/  IMAD.WIDE R4, R2.reuse, 0x4, R4 ;  /* 0x0000000402047825 */ /* 0x044fe200078e0204 */
[----:B------:R-:W-:Y:S03]  /*0390*/  STG.E desc[UR4][R10.64], R17 ;  /* 0x000000110a007986 */ /* 0x000fe6000c101904 */
[----:B-----5:R-:W-:Y:S01]  /*03a0*/  IMAD.WIDE R8, R2, 0x8, R8 ;  /* 0x0000000802087825 */ /* 0x020fe200078e0208 */
[----:B------:R-:W-:Y:S04]  /*03b0*/  STG.E desc[UR4][R6.64], R19 ;  /* 0x0000001306007986 */ /* 0x000fe8000c101904 */
[----:B------:R-:W-:Y:S04]  /*03c0*/  STG.E desc[UR4][R4.64], R21 ;  /* 0x0000001504007986 */ /* 0x000fe8000c101904 */
[----:B------:R-:W-:Y:S01]  /*03d0*/  STG.E.64 desc[UR4][R8.64], R2 ;  /* 0x0000000208007986 */ /* 0x000fe2000c101b04 */
[----:B------:R-:W-:Y:S05]  /*03e0*/  EXIT ;  /* 0x000000000000794d */ /* 0x000fea0003800000 */
.L_x_1:
        /* <DEDUP_REMOVED lines=9> */
.L_x_3:


//--------------------- .nv.shared.reserved.0     --------------------------
	.section	.nv.shared.reserved.0,"aw",@nobits
	.weak		__nv_reservedSMEM_offset_0_alias
	.size		__nv_reservedSMEM_offset_0_alias, 0, 64
	.other		__nv_reservedSMEM_offset_0_alias,@"STO_CUDA_RESERVED_SHARED STV_DEFAULT"
__nv_reservedSMEM_offset_0_alias:
	.zero		0
	.zero		64


//--------------------- .nv.global                --------------------------
	.section	.nv.global,"aw",@nobits
	.align	8
.nv.global:
	.type		ptrs,@object
	.size		ptrs,(pos_x - ptrs)
ptrs:
	.zero		80000000
	.type		pos_x,@object
	.size		pos_x,(vel_x - pos_x)
pos_x:
	.zero		40000000
	.type		vel_x,@object
	.size		vel_x,(vel_y - vel_x)
vel_x:
	.zero		40000000
	.type		vel_y,@object
	.size		vel_y,(pos_y - vel_y)
vel_y:
	.zero		40000000
	.type		pos_y,@object
	.size		pos_y,(.L_1 - pos_y)
pos_y:
	.zero		40000000
.L_1:


//--------------------- .nv.constant0._Z6kernelv  --------------------------
	.section	.nv.constant0._Z6kernelv,"a",@progbits
	.sectionflags	@""
	.align	4
.nv.constant0._Z6kernelv:
	.zero		896


//--------------------- .nv.constant0._Z4initv    --------------------------
	.section	.nv.constant0._Z4initv,"a",@progbits
	.sectionflags	@""
	.align	4
.nv.constant0._Z4initv:
	.zero		896


//--------------------- SYMBOLS --------------------------

	.type		.nv.reservedSmem.offset0,@object
	.size		.nv.reservedSmem.offset0,0x4
